//
// Generated by NVIDIA NVVM Compiler
//
// Compiler Build ID: CL-36424714
// Cuda compilation tools, release 13.0, V13.0.88
// Based on NVVM 20.0.0
//

.version 9.0
.target sm_100
.address_size 64

	// .globl	biasKernel

.visible .entry biasKernel(
	.param .u32 biasKernel_param_0,
	.param .u32 biasKernel_param_1,
	.param .u32 biasKernel_param_2,
	.param .u64 .ptr .align 1 biasKernel_param_3,
	.param .u64 .ptr .align 1 biasKernel_param_4,
	.param .u64 .ptr .align 1 biasKernel_param_5
)
{
	.reg .pred 	%p<3>;
	.reg .b32 	%r<12>;
	.reg .b32 	%f<4>;
	.reg .b64 	%rd<14>;

	ld.param.u32 	%r4, [biasKernel_param_0];
	ld.param.u32 	%r6, [biasKernel_param_1];
	ld.param.u32 	%r5, [biasKernel_param_2];
	ld.param.u64 	%rd2, [biasKernel_param_3];
	ld.param.u64 	%rd3, [biasKernel_param_4];
	ld.param.u64 	%rd4, [biasKernel_param_5];
	cvta.to.global.u64 	%rd1, %rd4;
	mov.u32 	%r1, %ctaid.x;
	mov.u32 	%r7, %ctaid.y;
	mov.u32 	%r8, %ntid.x;
	mov.u32 	%r9, %tid.x;
	mad.lo.s32 	%r2, %r7, %r8, %r9;
	mad.lo.s32 	%r3, %r6, %r1, %r2;
	setp.ge.s32 	%p1, %r2, %r6;
	@%p1 bra 	$L__BB0_4;
	setp.ge.s32 	%p2, %r1, %r4;
	@%p2 bra 	$L__BB0_3;
	rem.s32 	%r11, %r2, %r5;
	cvta.to.global.u64 	%rd7, %rd2;
	mul.wide.s32 	%rd8, %r3, 4;
	add.s64 	%rd9, %rd7, %rd8;
	ld.global.f32 	%f1, [%rd9];
	cvta.to.global.u64 	%rd10, %rd3;
	mul.wide.u32 	%rd11, %r11, 4;
	add.s64 	%rd12, %rd10, %rd11;
	ld.global.f32 	%f2, [%rd12];
	add.f32 	%f3, %f1, %f2;
	add.s64 	%rd13, %rd1, %rd8;
	st.global.f32 	[%rd13], %f3;
	bra.uni 	$L__BB0_4;
$L__BB0_3:
	mul.wide.s32 	%rd5, %r3, 4;
	add.s64 	%rd6, %rd1, %rd5;
	mov.b32 	%r10, 0;
	st.global.u32 	[%rd6], %r10;
$L__BB0_4:
	ret;

}


// ===== COMPILED SASS (sm_100) =====

	.target	sm_100

	.elftype	@"ET_EXEC"


//--------------------- .note.nv.tkinfo           --------------------------
	.section	.note.nv.tkinfo,"",@"SHT_NOTE"
	.sectionflags	@"SHF_NOTE_NV_TKINFO"
	.tkinfo
        /*0018*/ 	.word	0x00000002
        /*0030*/ 	.string	""
        /*0030*/ 	.string	"ptxas"
        /*0030*/ 	.string	"Cuda compilation tools, release 13.0, V13.0.88"
        /*0030*/ 	.string	"Build cuda_13.0.r13.0/compiler.36424714_0"
        /*0030*/ 	.string	"-arch sm_100 -m 64 "



//--------------------- .note.nv.cuinfo           --------------------------
	.section	.note.nv.cuinfo,"",@"SHT_NOTE"
	.sectionflags	@"SHF_NOTE_NV_CUINFO"
        /*0018*/ 	.short	0x0002
        /*001a*/ 	.short	0x0064
        /*001c*/ 	.short	0x0082
	.zero		2


//--------------------- .nv.info                  --------------------------
	.section	.nv.info,"",@"SHT_CUDA_INFO"
	.align	4


	//----- nvinfo : EIATTR_REGCOUNT
	.align		4
        /*0000*/ 	.byte	0x04, 0x2f
        /*0002*/ 	.short	(.L_1 - .L_0)
	.align		4
.L_0:
        /*0004*/ 	.word	index@(biasKernel)
        /*0008*/ 	.word	0x0000000c


	//----- nvinfo : EIATTR_FRAME_SIZE
	.align		4
.L_1:
        /*000c*/ 	.byte	0x04, 0x11
        /*000e*/ 	.short	(.L_3 - .L_2)
	.align		4
.L_2:
        /*0010*/ 	.word	index@(biasKernel)
        /*0014*/ 	.word	0x00000000


	//----- nvinfo : EIATTR_MIN_STACK_SIZE
	.align		4
.L_3:
        /*0018*/ 	.byte	0x04, 0x12
        /*001a*/ 	.short	(.L_5 - .L_4)
	.align		4
.L_4:
        /*001c*/ 	.word	index@(biasKernel)
        /*0020*/ 	.word	0x00000000
.L_5:


//--------------------- .nv.compat                --------------------------
	.section	.nv.compat,"",@"SHT_CUDA_COMPAT_INFO"
	.align	4
        /*0000*/ 	.byte	0x02, 0x09, 0x00, 0x00, 0x02, 0x02, 0x01, 0x00, 0x02, 0x05, 0x05, 0x00, 0x03, 0x07, 0x01, 0x01
        /*0010*/ 	.byte	0x02, 0x03, 0x00, 0x00, 0x02, 0x06, 0x01, 0x00, 0x04, 0x0b, 0x08, 0x00, 0x09, 0x00, 0x00, 0x00
        /*0020*/ 	.byte	0x00, 0x00, 0x00, 0x00


//--------------------- .nv.info.biasKernel       --------------------------
	.section	.nv.info.biasKernel,"",@"SHT_CUDA_INFO"
	.sectionflags	@""
	.align	4


	//----- nvinfo : EIATTR_CUDA_API_VERSION
	.align		4
        /*0000*/ 	.byte	0x04, 0x37
        /*0002*/ 	.short	(.L_7 - .L_6)
.L_6:
        /*0004*/ 	.word	0x00000082


	//----- nvinfo : EIATTR_KPARAM_INFO
	.align		4
.L_7:
        /*0008*/ 	.byte	0x04, 0x17
        /*000a*/ 	.short	(.L_9 - .L_8)
.L_8:
        /*000c*/ 	.word	0x00000000
        /*0010*/ 	.short	0x0005
        /*0012*/ 	.short	0x0020
        /*0014*/ 	.byte	0x00, 0xf5, 0x21, 0x00


	//----- nvinfo : EIATTR_KPARAM_INFO
	.align		4
.L_9:
        /*0018*/ 	.byte	0x04, 0x17
        /*001a*/ 	.short	(.L_11 - .L_10)
.L_10:
        /*001c*/ 	.word	0x00000000
        /*0020*/ 	.short	0x0004
        /*0022*/ 	.short	0x0018
        /*0024*/ 	.byte	0x00, 0xf5, 0x21, 0x00


	//----- nvinfo : EIATTR_KPARAM_INFO
	.align		4
.L_11:
        /*0028*/ 	.byte	0x04, 0x17
        /*002a*/ 	.short	(.L_13 - .L_12)
.L_12:
        /*002c*/ 	.word	0x00000000
        /*0030*/ 	.short	0x0003
        /*0032*/ 	.short	0x0010
        /*0034*/ 	.byte	0x00, 0xf5, 0x21, 0x00


	//----- nvinfo : EIATTR_KPARAM_INFO
	.align		4
.L_13:
        /*0038*/ 	.byte	0x04, 0x17
        /*003a*/ 	.short	(.L_15 - .L_14)
.L_14:
        /*003c*/ 	.word	0x00000000
        /*0040*/ 	.short	0x0002
        /*0042*/ 	.short	0x0008
        /*0044*/ 	.byte	0x00, 0xf0, 0x11, 0x00


	//----- nvinfo : EIATTR_KPARAM_INFO
	.align		4
.L_15:
        /*0048*/ 	.byte	0x04, 0x17
        /*004a*/ 	.short	(.L_17 - .L_16)
.L_16:
        /*004c*/ 	.word	0x00000000
        /*0050*/ 	.short	0x0001
        /*0052*/ 	.short	0x0004
        /*0054*/ 	.byte	0x00, 0xf0, 0x11, 0x00


	//----- nvinfo : EIATTR_KPARAM_INFO
	.align		4
.L_17:
        /*0058*/ 	.byte	0x04, 0x17
        /*005a*/ 	.short	(.L_19 - .L_18)
.L_18:
        /*005c*/ 	.word	0x00000000
        /*0060*/ 	.short	0x0000
        /*0062*/ 	.short	0x0000
        /*0064*/ 	.byte	0x00, 0xf0, 0x11, 0x00


	//----- nvinfo : EIATTR_SPARSE_MMA_MASK
	.align		4
.L_19:
        /*0068*/ 	.byte	0x03, 0x50
        /*006a*/ 	.short	0x0000


	//----- nvinfo : EIATTR_MAXREG_COUNT
	.align		4
        /*006c*/ 	.byte	0x03, 0x1b
        /*006e*/ 	.short	0x00ff


	//----- nvinfo : EIATTR_MERCURY_ISA_VERSION
	.align		4
        /*0070*/ 	.byte	0x03, 0x5f
        /*0072*/ 	.short	0x0101


	//----- nvinfo : EIATTR_VRC_CTA_INIT_COUNT
	.align		4
        /*0074*/ 	.byte	0x02, 0x4a
	.zero		1
	.zero		1


	//----- nvinfo : EIATTR_EXIT_INSTR_OFFSETS
	.align		4
        /*0078*/ 	.byte	0x04, 0x1c
        /*007a*/ 	.short	(.L_21 - .L_20)


	//   ....[0]....
.L_20:
        /*007c*/ 	.word	0x00000070


	//   ....[1]....
        /*0080*/ 	.word	0x000002e0


	//   ....[2]....
        /*0084*/ 	.word	0x00000320


	//----- nvinfo : EIATTR_CBANK_PARAM_SIZE
	.align		4
.L_21:
        /*0088*/ 	.byte	0x03, 0x19
        /*008a*/ 	.short	0x0028


	//----- nvinfo : EIATTR_PARAM_CBANK
	.align		4
        /*008c*/ 	.byte	0x04, 0x0a
        /*008e*/ 	.short	(.L_23 - .L_22)
	.align		4
.L_22:
        /*0090*/ 	.word	index@(.nv.constant0.biasKernel)
        /*0094*/ 	.short	0x0380
        /*0096*/ 	.short	0x0028


	//----- nvinfo : EIATTR_SW_WAR
	.align		4
.L_23:
        /*0098*/ 	.byte	0x04, 0x36
        /*009a*/ 	.short	(.L_25 - .L_24)
.L_24:
        /*009c*/ 	.word	0x00000008
.L_25:


//--------------------- .nv.callgraph             --------------------------
	.section	.nv.callgraph,"",@"SHT_CUDA_CALLGRAPH"
	.align	4
	.sectionentsize	8
	.align		4
        /*0000*/ 	.word	0x00000000
	.align		4
        /*0004*/ 	.word	0xffffffff
	.align		4
        /*0008*/ 	.word	0x00000000
	.align		4
        /*000c*/ 	.word	0xfffffffe
	.align		4
        /*0010*/ 	.word	0x00000000
	.align		4
        /*0014*/ 	.word	0xfffffffd
	.align		4
        /*0018*/ 	.word	0x00000000
	.align		4
        /*001c*/ 	.word	0xfffffffc


//--------------------- .text.biasKernel          --------------------------
	.section	.text.biasKernel,"ax",@progbits
	.align	128
        .global         biasKernel
        .type           biasKernel,@function
        .size           biasKernel,(.L_x_2 - biasKernel)
        .other          biasKernel,@"STO_CUDA_ENTRY STV_DEFAULT"
biasKernel:
.text.biasKernel:
[----:B------:R-:W-:Y:S01]  /*0000*/  LDC R1, c[0x0][0x37c] ;  /* 0x0000df00ff017b82 */ /* 0x000fe20000000800 */
[----:B------:R-:W0:Y:S07]  /*0010*/  S2R R3, SR_TID.X ;  /* 0x0000000000037919 */ /* 0x000e2e0000002100 */
[----:B------:R-:W0:Y:S01]  /*0020*/  S2UR UR4, SR_CTAID.Y ;  /* 0x00000000000479c3 */ /* 0x000e220000002600 */
[----:B------:R-:W1:Y:S07]  /*0030*/  LDCU UR6, c[0x0][0x384] ;  /* 0x00007080ff0677ac */ /* 0x000e6e0008000800 */
[----:B------:R-:W0:Y:S02]  /*0040*/  LDC R6, c[0x0][0x360] ;  /* 0x0000d800ff067b82 */ /* 0x000e240000000800 */
[----:B0-----:R-:W-:-:S05]  /*0050*/  IMAD R6, R6, UR4, R3 ;  /* 0x0000000406067c24 */ /* 0x001fca000f8e0203 */
[----:B-1----:R-:W-:-:S13]  /*0060*/  ISETP.GE.AND P0, PT, R6, UR6, PT ;  /* 0x0000000606007c0c */ /* 0x002fda000bf06270 */
[----:B------:R-:W-:Y:S05]  /*0070*/  @P0 EXIT ;  /* 0x000000000000094d */ /* 0x000fea0003800000 */
[----:B------:R-:W0:Y:S01]  /*0080*/  S2R R3, SR_CTAID.X ;  /* 0x0000000000037919 */ /* 0x000e220000002500 */
[----:B------:R-:W0:Y:S02]  /*0090*/  LDCU UR4, c[0x0][0x380] ;  /* 0x00007000ff0477ac */ /* 0x000e240008000800 */
[C---:B0-----:R-:W-:Y:S01]  /*00a0*/  ISETP.GE.AND P0, PT, R3.reuse, UR4, PT ;  /* 0x0000000403007c0c */ /* 0x041fe2000bf06270 */
[----:B------:R-:W0:Y:S01]  /*00b0*/  LDCU.64 UR4, c[0x0][0x358] ;  /* 0x00006b00ff0477ac */ /* 0x000e220008000a00 */
[----:B------:R-:W-:-:S11]  /*00c0*/  IMAD R0, R3, UR6, R6 ;  /* 0x0000000603007c24 */ /* 0x000fd6000f8e0206 */
[----:B------:R-:W-:Y:S05]  /*00d0*/  @P0 BRA `(.L_x_0) ;  /* 0x0000000000840947 */ /* 0x000fea0003800000 */
[----:B------:R-:W1:Y:S01]  /*00e0*/  LDC R9, c[0x0][0x388] ;  /* 0x0000e200ff097b82 */ /* 0x000e620000000800 */
[----:B------:R-:W-:Y:S02]  /*00f0*/  IABS R7, R6 ;  /* 0x0000000600077213 */ /* 0x000fe40000000000 */
[----:B------:R-:W-:Y:S02]  /*0100*/  ISETP.GE.AND P2, PT, R6, RZ, PT ;  /* 0x000000ff0600720c */ /* 0x000fe40003f46270 */
[----:B-1----:R-:W-:-:S04]  /*0110*/  IABS R8, R9 ;  /* 0x0000000900087213 */ /* 0x002fc80000000000 */
[----:B------:R-:W1:Y:S08]  /*0120*/  I2F.RP R4, R8 ;  /* 0x0000000800047306 */ /* 0x000e700000209400 */
[----:B-1----:R-:W1:Y:S02]  /*0130*/  MUFU.RCP R4, R4 ;  /* 0x0000000400047308 */ /* 0x002e640000001000 */
[----:B-1----:R-:W-:-:S06]  /*0140*/  IADD3 R2, PT, PT, R4, 0xffffffe, RZ ;  /* 0x0ffffffe04027810 */ /* 0x002fcc0007ffe0ff */
[----:B------:R1:W2:Y:S02]  /*0150*/  F2I.FTZ.U32.TRUNC.NTZ R3, R2 ;  /* 0x0000000200037305 */ /* 0x0002a4000021f000 */
[----:B-1----:R-:W-:Y:S01]  /*0160*/  IMAD.MOV.U32 R2, RZ, RZ, RZ ;  /* 0x000000ffff027224 */ /* 0x002fe200078e00ff */
[----:B--2---:R-:W-:-:S05]  /*0170*/  IADD3 R5, PT, PT, RZ, -R3, RZ ;  /* 0x80000003ff057210 */ /* 0x004fca0007ffe0ff */
[----:B------:R-:W-:-:S04]  /*0180*/  IMAD R5, R5, R8, RZ ;  /* 0x0000000805057224 */ /* 0x000fc800078e02ff */
[----:B------:R-:W-:Y:S02]  /*0190*/  IMAD.HI.U32 R3, R3, R5, R2 ;  /* 0x0000000503037227 */ /* 0x000fe400078e0002 */
[----:B------:R-:W1:Y:S04]  /*01a0*/  LDC.64 R4, c[0x0][0x398] ;  /* 0x0000e600ff047b82 */ /* 0x000e680000000a00 */
[----:B------:R-:W-:-:S05]  /*01b0*/  IMAD.HI.U32 R3, R3, R7, RZ ;  /* 0x0000000703037227 */ /* 0x000fca00078e00ff */
[----:B------:R-:W-:-:S05]  /*01c0*/  IADD3 R3, PT, PT, -R3, RZ, RZ ;  /* 0x000000ff03037210 */ /* 0x000fca0007ffe1ff */
[C---:B------:R-:W-:Y:S02]  /*01d0*/  IMAD R7, R8.reuse, R3, R7 ;  /* 0x0000000308077224 */ /* 0x040fe400078e0207 */
[----:B------:R-:W2:Y:S03]  /*01e0*/  LDC.64 R2, c[0x0][0x390] ;  /* 0x0000e400ff027b82 */ /* 0x000ea60000000a00 */
[----:B------:R-:W-:-:S13]  /*01f0*/  ISETP.GT.U32.AND P0, PT, R8, R7, PT ;  /* 0x000000070800720c */ /* 0x000fda0003f04070 */
[----:B------:R-:W-:Y:S01]  /*0200*/  @!P0 IMAD.IADD R7, R7, 0x1, -R8 ;  /* 0x0000000107078824 */ /* 0x000fe200078e0a08 */
[----:B------:R-:W-:-:S04]  /*0210*/  ISETP.NE.AND P0, PT, R9, RZ, PT ;  /* 0x000000ff0900720c */ /* 0x000fc80003f05270 */
[----:B------:R-:W-:Y:S01]  /*0220*/  ISETP.GT.U32.AND P1, PT, R8, R7, PT ;  /* 0x000000070800720c */ /* 0x000fe20003f24070 */
[----:B--2---:R-:W-:-:S06]  /*0230*/  IMAD.WIDE R2, R0, 0x4, R2 ;  /* 0x0000000400027825 */ /* 0x004fcc00078e0202 */
[----:B0-----:R-:W2:Y:S06]  /*0240*/  LDG.E R2, desc[UR4][R2.64] ;  /* 0x0000000402027981 */ /* 0x001eac000c1e1900 */
[----:B------:R-:W-:-:S04]  /*0250*/  @!P1 IADD3 R7, PT, PT, R7, -R8, RZ ;  /* 0x8000000807079210 */ /* 0x000fc80007ffe0ff */
[----:B------:R-:W-:Y:S02]  /*0260*/  @!P2 IADD3 R7, PT, PT, -R7, RZ, RZ ;  /* 0x000000ff0707a210 */ /* 0x000fe40007ffe1ff */
[----:B------:R-:W-:-:S05]  /*0270*/  @!P0 LOP3.LUT R7, RZ, R9, RZ, 0x33, !PT ;  /* 0x00000009ff078212 */ /* 0x000fca00078e33ff */
[----:B-1----:R-:W-:Y:S02]  /*0280*/  IMAD.WIDE.U32 R4, R7, 0x4, R4 ;  /* 0x0000000407047825 */ /* 0x002fe400078e0004 */
[----:B------:R-:W0:Y:S04]  /*0290*/  LDC.64 R6, c[0x0][0x3a0] ;  /* 0x0000e800ff067b82 */ /* 0x000e280000000a00 */
[----:B------:R-:W2:Y:S01]  /*02a0*/  LDG.E R5, desc[UR4][R4.64] ;  /* 0x0000000404057981 */ /* 0x000ea2000c1e1900 */
[----:B0-----:R-:W-:-:S04]  /*02b0*/  IMAD.WIDE R6, R0, 0x4, R6 ;  /* 0x0000000400067825 */ /* 0x001fc800078e0206 */
[----:B--2---:R-:W-:-:S05]  /*02c0*/  FADD R9, R2, R5 ;  /* 0x0000000502097221 */ /* 0x004fca0000000000 */
[----:B------:R-:W-:Y:S01]  /*02d0*/  STG.E desc[UR4][R6.64], R9 ;  /* 0x0000000906007986 */ /* 0x000fe2000c101904 */
[----:B------:R-:W-:Y:S05]  /*02e0*/  EXIT ;  /* 0x000000000000794d */ /* 0x000fea0003800000 */
.L_x_0:
[----:B------:R-:W1:Y:S02]  /*02f0*/  LDC.64 R2, c[0x0][0x3a0] ;  /* 0x0000e800ff027b82 */ /* 0x000e640000000a00 */
[----:B-1----:R-:W-:-:S05]  /*0300*/  IMAD.WIDE R2, R0, 0x4, R2 ;  /* 0x0000000400027825 */ /* 0x002fca00078e0202 */
[----:B0-----:R-:W-:Y:S01]  /*0310*/  STG.E desc[UR4][R2.64], RZ ;  /* 0x000000ff02007986 */ /* 0x001fe2000c101904 */
[----:B------:R-:W-:Y:S05]  /*0320*/  EXIT ;  /* 0x000000000000794d */ /* 0x000fea0003800000 */
.L_x_1:
[----:B------:R-:W-:-:S00]  /*0330*/  BRA `(.L_x_1) ;  /* 0xfffffffc00fc7947 */ /* 0x000fc0000383ffff */
[----:B------:R-:W-:-:S00]  /*0340*/  NOP ;  /* 0x0000000000007918 */ /* 0x000fc00000000000 */
        /* <DEDUP_REMOVED lines=11> */
.L_x_2:


//--------------------- .nv.shared.reserved.0     --------------------------
	.section	.nv.shared.reserved.0,"aw",@nobits
	.weak		__nv_reservedSMEM_offset_0_alias
	.size		__nv_reservedSMEM_offset_0_alias, 0, 64
	.other		__nv_reservedSMEM_offset_0_alias,@"STO_CUDA_RESERVED_SHARED STV_DEFAULT"
__nv_reservedSMEM_offset_0_alias:
	.zero		0
	.zero		64


//--------------------- .nv.constant0.biasKernel  --------------------------
	.section	.nv.constant0.biasKernel,"a",@progbits
	.sectionflags	@""
	.align	4
.nv.constant0.biasKernel:
	.zero		936


//--------------------- SYMBOLS --------------------------

	.type		.nv.reservedSmem.offset0,@object
	.size		.nv.reservedSmem.offset0,0x4
